	.headerflags	@"EF_CUDA_TEXMODE_UNIFIED EF_CUDA_64BIT_ADDRESS EF_CUDA_ACCELERATORS EF_CUDA_SM90 EF_CUDA_VIRTUAL_SM(EF_CUDA_SM90)"
	.elftype	@"ET_EXEC"


//--------------------- .nv.info                  --------------------------
	.section	.nv.info,"",@"SHT_CUDA_INFO"
	.align	4


	//----- nvinfo : EIATTR_REGCOUNT
	.align		4
        /*0000*/ 	.byte	0x04, 0x2f
        /*0002*/ 	.short	(.L_3 - .L_2)
	.align		4
.L_2:
        /*0004*/ 	.word	index@(triton_poi_fused__native_batch_norm_legit_no_training_silu_31)
        /*0008*/ 	.word	0x0000001a


	//----- nvinfo : EIATTR_MIN_STACK_SIZE
	.align		4
.L_3:
        /*000c*/ 	.byte	0x04, 0x12
        /*000e*/ 	.short	(.L_5 - .L_4)
	.align		4
.L_4:
        /*0010*/ 	.word	index@(triton_poi_fused__native_batch_norm_legit_no_training_silu_31)
        /*0014*/ 	.word	0x00000000


	//----- nvinfo : EIATTR_FRAME_SIZE
	.align		4
.L_5:
        /*0018*/ 	.byte	0x04, 0x11
        /*001a*/ 	.short	(.L_7 - .L_6)
	.align		4
.L_6:
        /*001c*/ 	.word	index@(triton_poi_fused__native_batch_norm_legit_no_training_silu_31)
        /*0020*/ 	.word	0x00000000


	//----- nvinfo : EIATTR_MIN_STACK_SIZE
	.align		4
.L_7:
        /*0024*/ 	.byte	0x04, 0x12
        /*0026*/ 	.short	(.L_9 - .L_8)
	.align		4
.L_8:
        /*0028*/ 	.word	index@(triton_poi_fused__native_batch_norm_legit_no_training_silu_31)
        /*002c*/ 	.word	0x00000000
.L_9:


//--------------------- .nv.info.triton_poi_fused__native_batch_norm_legit_no_training_silu_31 --------------------------
	.section	.nv.info.triton_poi_fused__native_batch_norm_legit_no_training_silu_31,"",@"SHT_CUDA_INFO"
	.sectionflags	@""
	.align	4


	//----- nvinfo : EIATTR_CUDA_API_VERSION
	.align		4
        /*0000*/ 	.byte	0x04, 0x37
        /*0002*/ 	.short	(.L_11 - .L_10)
.L_10:
        /*0004*/ 	.word	0x0000007c


	//----- nvinfo : EIATTR_KPARAM_INFO
	.align		4
.L_11:
        /*0008*/ 	.byte	0x04, 0x17
        /*000a*/ 	.short	(.L_13 - .L_12)
.L_12:
        /*000c*/ 	.word	0x00000000
        /*0010*/ 	.short	0x0007
        /*0012*/ 	.short	0x0034
        /*0014*/ 	.byte	0x00, 0xf0, 0x11, 0x00


	//----- nvinfo : EIATTR_KPARAM_INFO
	.align		4
.L_13:
        /*0018*/ 	.byte	0x04, 0x17
        /*001a*/ 	.short	(.L_15 - .L_14)
.L_14:
        /*001c*/ 	.word	0x00000000
        /*0020*/ 	.short	0x0006
        /*0022*/ 	.short	0x0030
        /*0024*/ 	.byte	0x00, 0xf0, 0x11, 0x00


	//----- nvinfo : EIATTR_KPARAM_INFO
	.align		4
.L_15:
        /*0028*/ 	.byte	0x04, 0x17
        /*002a*/ 	.short	(.L_17 - .L_16)
.L_16:
        /*002c*/ 	.word	0x00000000
        /*0030*/ 	.short	0x0005
        /*0032*/ 	.short	0x0028
        /*0034*/ 	.byte	0x00, 0xf4, 0x21, 0x00


	//----- nvinfo : EIATTR_KPARAM_INFO
	.align		4
.L_17:
        /*0038*/ 	.byte	0x04, 0x17
        /*003a*/ 	.short	(.L_19 - .L_18)
.L_18:
        /*003c*/ 	.word	0x00000000
        /*0040*/ 	.short	0x0004
        /*0042*/ 	.short	0x0020
        /*0044*/ 	.byte	0x00, 0xf4, 0x21, 0x00


	//----- nvinfo : EIATTR_KPARAM_INFO
	.align		4
.L_19:
        /*0048*/ 	.byte	0x04, 0x17
        /*004a*/ 	.short	(.L_21 - .L_20)
.L_20:
        /*004c*/ 	.word	0x00000000
        /*0050*/ 	.short	0x0003
        /*0052*/ 	.short	0x0018
        /*0054*/ 	.byte	0x00, 0xf4, 0x21, 0x00


	//----- nvinfo : EIATTR_KPARAM_INFO
	.align		4
.L_21:
        /*0058*/ 	.byte	0x04, 0x17
        /*005a*/ 	.short	(.L_23 - .L_22)
.L_22:
        /*005c*/ 	.word	0x00000000
        /*0060*/ 	.short	0x0002
        /*0062*/ 	.short	0x0010
        /*0064*/ 	.byte	0x00, 0xf4, 0x21, 0x00


	//----- nvinfo : EIATTR_KPARAM_INFO
	.align		4
.L_23:
        /*0068*/ 	.byte	0x04, 0x17
        /*006a*/ 	.short	(.L_25 - .L_24)
.L_24:
        /*006c*/ 	.word	0x00000000
        /*0070*/ 	.short	0x0001
        /*0072*/ 	.short	0x0008
        /*0074*/ 	.byte	0x00, 0xf4, 0x21, 0x00


	//----- nvinfo : EIATTR_KPARAM_INFO
	.align		4
.L_25:
        /*0078*/ 	.byte	0x04, 0x17
        /*007a*/ 	.short	(.L_27 - .L_26)
.L_26:
        /*007c*/ 	.word	0x00000000
        /*0080*/ 	.short	0x0000
        /*0082*/ 	.short	0x0000
        /*0084*/ 	.byte	0x00, 0xf4, 0x21, 0x00


	//----- nvinfo : EIATTR_SPARSE_MMA_MASK
	.align		4
.L_27:
        /*0088*/ 	.byte	0x03, 0x50
        /*008a*/ 	.short	0x0000


	//----- nvinfo : EIATTR_MAXREG_COUNT
	.align		4
        /*008c*/ 	.byte	0x03, 0x1b
        /*008e*/ 	.short	0x00ff


	//----- nvinfo : EIATTR_EXIT_INSTR_OFFSETS
	.align		4
        /*0090*/ 	.byte	0x04, 0x1c
        /*0092*/ 	.short	(.L_29 - .L_28)


	//   ....[0]....
.L_28:
        /*0094*/ 	.word	0x000006c0


	//   ....[1]....
        /*0098*/ 	.word	0x00000710


	//----- nvinfo : EIATTR_REQNTID
	.align		4
.L_29:
        /*009c*/ 	.byte	0x04, 0x10
        /*009e*/ 	.short	(.L_31 - .L_30)
.L_30:
        /*00a0*/ 	.word	0x00000080
        /*00a4*/ 	.word	0x00000001
        /*00a8*/ 	.word	0x00000001


	//----- nvinfo : EIATTR_CBANK_PARAM_SIZE
	.align		4
.L_31:
        /*00ac*/ 	.byte	0x03, 0x19
        /*00ae*/ 	.short	0x0038


	//----- nvinfo : EIATTR_PARAM_CBANK
	.align		4
        /*00b0*/ 	.byte	0x04, 0x0a
        /*00b2*/ 	.short	(.L_33 - .L_32)
	.align		4
.L_32:
        /*00b4*/ 	.word	index@(.nv.constant0.triton_poi_fused__native_batch_norm_legit_no_training_silu_31)
        /*00b8*/ 	.short	0x0210
        /*00ba*/ 	.short	0x0038


	//----- nvinfo : EIATTR_SW_WAR
	.align		4
.L_33:
        /*00bc*/ 	.byte	0x04, 0x36
        /*00be*/ 	.short	(.L_35 - .L_34)
.L_34:
        /*00c0*/ 	.word	0x00000008
.L_35:


//--------------------- .nv.callgraph             --------------------------
	.section	.nv.callgraph,"",@"SHT_CUDA_CALLGRAPH"
	.align	4
	.sectionentsize	8
	.align		4
        /*0000*/ 	.word	0x00000000
	.align		4
        /*0004*/ 	.word	0xffffffff
	.align		4
        /*0008*/ 	.word	0x00000000
	.align		4
        /*000c*/ 	.word	0xfffffffe
	.align		4
        /*0010*/ 	.word	0x00000000
	.align		4
        /*0014*/ 	.word	0xfffffffd
	.align		4
        /*0018*/ 	.word	0x00000000
	.align		4
        /*001c*/ 	.word	0xfffffffc


//--------------------- .nv.constant4             --------------------------
	.section	.nv.constant4,"a",@progbits
	.align	8
	.align		8
.nv.constant4:
        /*0000*/ 	.dword	_$_str
	.align		8
        /*0008*/ 	.dword	_$_str_$_2


//--------------------- .text.triton_poi_fused__native_batch_norm_legit_no_training_silu_31 --------------------------
	.section	.text.triton_poi_fused__native_batch_norm_legit_no_training_silu_31,"ax",@progbits
	.sectionflags	@"SHF_BARRIERS=1"
	.align	128
        .global         triton_poi_fused__native_batch_norm_legit_no_training_silu_31
        .type           triton_poi_fused__native_batch_norm_legit_no_training_silu_31,@function
        .size           triton_poi_fused__native_batch_norm_legit_no_training_silu_31,(.L_x_1 - triton_poi_fused__native_batch_norm_legit_no_training_silu_31)
        .other          triton_poi_fused__native_batch_norm_legit_no_training_silu_31,@"STO_CUDA_ENTRY STV_DEFAULT"
triton_poi_fused__native_batch_norm_legit_no_training_silu_31:
.text.triton_poi_fused__native_batch_norm_legit_no_training_silu_31:
[----:B------:R-:W0:Y:S01]  /*0000*/  LDC R1, c[0x0][0x28] ;  /* 0x00000a00ff017b82 */ /* 0x000e220000000800 */
[----:B------:R-:W1:Y:S07]  /*0010*/  S2R R10, SR_TID.X ;  /* 0x00000000000a7919 */ /* 0x000e6e0000002100 */
[----:B------:R-:W2:Y:S01]  /*0020*/  LDC.64 R2, c[0x0][0x220] ;  /* 0x00008800ff027b82 */ /* 0x000ea20000000a00 */
[----:B------:R-:W-:Y:S01]  /*0030*/  CS2R R6, SRZ ;  /* 0x0000000000067805 */ /* 0x000fe2000001ff00 */
[----:B------:R-:W-:Y:S01]  /*0040*/  ULDC.64 UR6, c[0x0][0x208] ;  /* 0x0000820000067ab9 */ /* 0x000fe20000000a00 */
[----:B------:R-:W3:Y:S01]  /*0050*/  S2R R0, SR_CTAID.X ;  /* 0x0000000000007919 */ /* 0x000ee20000002500 */
[----:B------:R-:W4:Y:S04]  /*0060*/  S2R R8, SR_CTAID.Y ;  /* 0x0000000000087919 */ /* 0x000f280000002600 */
[----:B------:R-:W5:Y:S08]  /*0070*/  LDC.64 R16, c[0x0][0x210] ;  /* 0x00008400ff107b82 */ /* 0x000f700000000a00 */
[----:B------:R-:W5:Y:S08]  /*0080*/  LDC.64 R20, c[0x0][0x218] ;  /* 0x00008600ff147b82 */ /* 0x000f700000000a00 */
[----:B------:R-:W5:Y:S01]  /*0090*/  LDC.64 R14, c[0x0][0x230] ;  /* 0x00008c00ff0e7b82 */ /* 0x000f620000000a00 */
[----:B-1----:R-:W-:-:S07]  /*00a0*/  SHF.L.U32 R9, R10, 0x1, RZ ;  /* 0x000000010a097819 */ /* 0x002fce00000006ff */
[----:B------:R-:W1:Y:S01]  /*00b0*/  LDC.64 R12, c[0x0][0x228] ;  /* 0x00008a00ff0c7b82 */ /* 0x000e620000000a00 */
[----:B------:R-:W-:-:S04]  /*00c0*/  LOP3.LUT R9, R9, 0xfe, RZ, 0xc0, !PT ;  /* 0x000000fe09097812 */ /* 0x000fc800078ec0ff */
[----:B---3--:R-:W-:-:S04]  /*00d0*/  PRMT R11, R9, 0x6540, R0 ;  /* 0x00006540090b7816 */ /* 0x008fc80000000000 */
[C---:B------:R-:W-:Y:S01]  /*00e0*/  ISETP.GE.AND P2, PT, R11.reuse, 0x200, PT ;  /* 0x000002000b00780c */ /* 0x040fe20003f46270 */
[----:B--2---:R-:W-:-:S12]  /*00f0*/  IMAD.WIDE R2, R11, 0x4, R2 ;  /* 0x000000040b027825 */ /* 0x004fd800078e0202 */
[----:B------:R2:W3:Y:S01]  /*0100*/  @!P2 LDG.E.EL.64 R6, desc[UR6][R2.64] ;  /* 0x000000060206a981 */ /* 0x0004e2000c2e1b00 */
[C---:B----4-:R-:W-:Y:S01]  /*0110*/  ISETP.GE.AND P0, PT, R8.reuse, 0x40, PT ;  /* 0x000000400800780c */ /* 0x050fe20003f06270 */
[C---:B0----5:R-:W-:Y:S01]  /*0120*/  IMAD.WIDE R20, R11.reuse, 0x4, R20 ;  /* 0x000000040b147825 */ /* 0x061fe200078e0214 */
[----:B------:R-:W-:Y:S02]  /*0130*/  LEA R5, R8, R11, 0x9 ;  /* 0x0000000b08057211 */ /* 0x000fe400078e48ff */
[C---:B------:R-:W-:Y:S01]  /*0140*/  ISETP.LT.AND P1, PT, R11.reuse, 0x200, !P0 ;  /* 0x000002000b00780c */ /* 0x040fe20004721270 */
[----:B------:R-:W-:-:S04]  /*0150*/  IMAD.WIDE R22, R11, 0x4, R14 ;  /* 0x000000040b167825 */ /* 0x000fc800078e020e */
[----:B------:R-:W-:Y:S01]  /*0160*/  IMAD.WIDE R16, R5, 0x4, R16 ;  /* 0x0000000405107825 */ /* 0x000fe200078e0210 */
[----:B------:R-:W-:Y:S02]  /*0170*/  CS2R R4, SRZ ;  /* 0x0000000000047805 */ /* 0x000fe4000001ff00 */
[----:B--2---:R-:W-:Y:S02]  /*0180*/  CS2R R2, SRZ ;  /* 0x0000000000027805 */ /* 0x004fe4000001ff00 */
[----:B------:R-:W-:Y:S02]  /*0190*/  CS2R R14, SRZ ;  /* 0x00000000000e7805 */ /* 0x000fe4000001ff00 */
[----:B------:R-:W-:Y:S01]  /*01a0*/  CS2R R18, SRZ ;  /* 0x0000000000127805 */ /* 0x000fe2000001ff00 */
[----:B-1----:R-:W-:Y:S01]  /*01b0*/  IMAD.WIDE R12, R11, 0x4, R12 ;  /* 0x000000040b0c7825 */ /* 0x002fe200078e020c */
[----:B------:R0:W2:Y:S04]  /*01c0*/  @!P2 LDG.E.EL.64 R4, desc[UR6][R20.64] ;  /* 0x000000061404a981 */ /* 0x0000a8000c2e1b00 */
[----:B------:R-:W2:Y:S04]  /*01d0*/  @P1 LDG.E.EL.64 R2, desc[UR6][R16.64] ;  /* 0x0000000610021981 */ /* 0x000ea8000c2e1b00 */
[----:B------:R1:W4:Y:S04]  /*01e0*/  @!P2 LDG.E.EL.64 R14, desc[UR6][R12.64] ;  /* 0x000000060c0ea981 */ /* 0x000328000c2e1b00 */
[----:B------:R-:W4:Y:S01]  /*01f0*/  @!P2 LDG.E.EL.64 R18, desc[UR6][R22.64] ;  /* 0x000000061612a981 */ /* 0x000f22000c2e1b00 */
[----:B------:R-:W5:Y:S01]  /*0200*/  S2UR UR5, SR_CgaCtaId ;  /* 0x00000000000579c3 */ /* 0x000f620000008800 */
[----:B------:R-:W-:-:S02]  /*0210*/  UMOV UR4, 0x400 ;  /* 0x0000040000047882 */ /* 0x000fc40000000000 */
[----:B-----5:R-:W-:-:S06]  /*0220*/  UPRMT UR4, UR5, 0x654, UR4 ;  /* 0x0000065405047896 */ /* 0x020fcc0008000004 */
[----:B------:R-:W-:Y:S01]  /*0230*/  LEA R9, R9, UR4, 0x2 ;  /* 0x0000000409097c11 */ /* 0x000fe2000f8e10ff */
[----:B---3--:R-:W-:Y:S01]  /*0240*/  FADD R6, R6, 0.0010000000474974513054 ;  /* 0x3a83126f06067421 */ /* 0x008fe20000000000 */
[----:B------:R-:W-:-:S03]  /*0250*/  FADD R7, R7, 0.0010000000474974513054 ;  /* 0x3a83126f07077421 */ /* 0x000fc60000000000 */
[----:B------:R3:W5:Y:S08]  /*0260*/  MUFU.SQRT R11, R6 ;  /* 0x00000006000b7308 */ /* 0x0007700000002000 */
[----:B0-----:R-:W0:Y:S01]  /*0270*/  MUFU.SQRT R20, R7 ;  /* 0x0000000700147308 */ /* 0x001e220000002000 */
[----:B---3--:R-:W-:Y:S01]  /*0280*/  HFMA2.MMA R6, -RZ, RZ, 1.625, 0 ;  /* 0x3e800000ff067435 */ /* 0x008fe200000001ff */
[----:B-----5:R-:W-:-:S02]  /*0290*/  FSETP.GT.AND P1, PT, R11, 8.50705917302346158658e+37, PT ;  /* 0x7e8000000b00780b */ /* 0x020fc40003f24000 */
[----:B------:R-:W-:Y:S01]  /*02a0*/  FSETP.GEU.AND P3, PT, R11, 1.175494350822287508e-38, PT ;  /* 0x008000000b00780b */ /* 0x000fe20003f6e000 */
[----:B--2---:R-:W-:-:S06]  /*02b0*/  FADD R2, -R4, R2 ;  /* 0x0000000204027221 */ /* 0x004fcc0000000100 */
[----:B-1----:R-:W-:Y:S01]  /*02c0*/  FSEL R12, R6, 1, P1 ;  /* 0x3f800000060c7808 */ /* 0x002fe20000800000 */
[----:B------:R-:W-:Y:S01]  /*02d0*/  FADD R3, -R5, R3 ;  /* 0x0000000305037221 */ /* 0x000fe20000000100 */
[C---:B0-----:R-:W-:Y:S02]  /*02e0*/  FSETP.GT.AND P2, PT, R20.reuse, 8.50705917302346158658e+37, PT ;  /* 0x7e8000001400780b */ /* 0x041fe40003f44000 */
[----:B------:R-:W-:Y:S02]  /*02f0*/  FSETP.GEU.AND P4, PT, R20, 1.175494350822287508e-38, PT ;  /* 0x008000001400780b */ /* 0x000fe40003f8e000 */
[----:B------:R-:W-:Y:S01]  /*0300*/  FSEL R13, R6, 1, P2 ;  /* 0x3f800000060d7808 */ /* 0x000fe20001000000 */
[----:B------:R-:W-:Y:S01]  /*0310*/  @P1 FMUL R11, R11, 0.25 ;  /* 0x3e8000000b0b1820 */ /* 0x000fe20000400000 */
[----:B------:R-:W-:-:S03]  /*0320*/  @!P3 FMUL R12, R12, 16777216 ;  /* 0x4b8000000c0cb820 */ /* 0x000fc60000400000 */
[----:B------:R-:W-:-:S04]  /*0330*/  @!P3 FMUL R11, R11, 16777216 ;  /* 0x4b8000000b0bb820 */ /* 0x000fc80000400000 */
[----:B------:R-:W-:Y:S02]  /*0340*/  @P2 FMUL R20, R20, 0.25 ;  /* 0x3e80000014142820 */ /* 0x000fe40000400000 */
[----:B------:R-:W0:Y:S01]  /*0350*/  MUFU.RCP R11, R11 ;  /* 0x0000000b000b7308 */ /* 0x000e220000001000 */
[----:B------:R-:W-:Y:S01]  /*0360*/  @!P4 FMUL R13, R13, 16777216 ;  /* 0x4b8000000d0dc820 */ /* 0x000fe20000400000 */
[----:B------:R-:W-:-:S06]  /*0370*/  @!P4 FMUL R20, R20, 16777216 ;  /* 0x4b8000001414c820 */ /* 0x000fcc0000400000 */
[----:B------:R-:W1:Y:S01]  /*0380*/  MUFU.RCP R20, R20 ;  /* 0x0000001400147308 */ /* 0x000e620000001000 */
[----:B0-----:R-:W-:-:S04]  /*0390*/  FMUL R7, R11, R12 ;  /* 0x0000000c0b077220 */ /* 0x001fc80000400000 */
[----:B------:R-:W-:Y:S01]  /*03a0*/  FMUL R7, R2, R7 ;  /* 0x0000000702077220 */ /* 0x000fe20000400000 */
[----:B-1----:R-:W-:-:S03]  /*03b0*/  FMUL R4, R20, R13 ;  /* 0x0000000d14047220 */ /* 0x002fc60000400000 */
[----:B----4-:R-:W-:Y:S01]  /*03c0*/  FFMA R7, R7, R14, R18 ;  /* 0x0000000e07077223 */ /* 0x010fe20000000012 */
[----:B------:R-:W-:-:S03]  /*03d0*/  FMUL R4, R3, R4 ;  /* 0x0000000403047220 */ /* 0x000fc60000400000 */
[----:B------:R-:W-:Y:S01]  /*03e0*/  FADD R2, RZ, -R7 ;  /* 0x80000007ff027221 */ /* 0x000fe20000000000 */
[----:B------:R-:W-:-:S03]  /*03f0*/  FFMA R4, R4, R15, R19 ;  /* 0x0000000f04047223 */ /* 0x000fc60000000013 */
[----:B------:R-:W-:Y:S01]  /*0400*/  FMUL R2, R2, 1.4426950216293334961 ;  /* 0x3fb8aa3b02027820 */ /* 0x000fe20000400000 */
[----:B------:R-:W-:-:S04]  /*0410*/  FADD R3, RZ, -R4 ;  /* 0x80000004ff037221 */ /* 0x000fc80000000000 */
[----:B------:R-:W-:Y:S01]  /*0420*/  FSETP.GEU.AND P1, PT, R2, -126, PT ;  /* 0xc2fc00000200780b */ /* 0x000fe20003f2e000 */
[----:B------:R-:W-:-:S05]  /*0430*/  FMUL R5, R3, 1.4426950216293334961 ;  /* 0x3fb8aa3b03057820 */ /* 0x000fca0000400000 */
[----:B------:R-:W-:-:S07]  /*0440*/  FSETP.GEU.AND P2, PT, R5, -126, PT ;  /* 0xc2fc00000500780b */ /* 0x000fce0003f4e000 */
[----:B------:R-:W-:-:S04]  /*0450*/  @!P1 FMUL R2, R2, 0.5 ;  /* 0x3f00000002029820 */ /* 0x000fc80000400000 */
[----:B------:R-:W0:Y:S02]  /*0460*/  MUFU.EX2 R3, R2 ;  /* 0x0000000200037308 */ /* 0x000e240000000800 */
[----:B------:R-:W-:-:S06]  /*0470*/  @!P2 FMUL R5, R5, 0.5 ;  /* 0x3f0000000505a820 */ /* 0x000fcc0000400000 */
[----:B------:R1:W2:Y:S01]  /*0480*/  MUFU.EX2 R11, R5 ;  /* 0x00000005000b7308 */ /* 0x0002a20000000800 */
[----:B0-----:R-:W-:Y:S01]  /*0490*/  @!P1 FMUL R3, R3, R3 ;  /* 0x0000000303039220 */ /* 0x001fe20000400000 */
[----:B-1----:R-:W-:-:S03]  /*04a0*/  LOP3.LUT R5, R10, 0x7f, RZ, 0xc0, !PT ;  /* 0x0000007f0a057812 */ /* 0x002fc600078ec0ff */
[----:B------:R-:W-:Y:S01]  /*04b0*/  FADD R3, R3, 1 ;  /* 0x3f80000003037421 */ /* 0x000fe20000000000 */
[----:B------:R-:W-:Y:S01]  /*04c0*/  LEA R10, R5, UR4, 0x2 ;  /* 0x00000004050a7c11 */ /* 0x000fe2000f8e10ff */
[----:B--2---:R-:W-:-:S03]  /*04d0*/  @!P2 FMUL R11, R11, R11 ;  /* 0x0000000b0b0ba220 */ /* 0x004fc60000400000 */
[----:B------:R-:W-:Y:S02]  /*04e0*/  FSETP.GT.AND P1, PT, R3, 8.50705917302346158658e+37, PT ;  /* 0x7e8000000300780b */ /* 0x000fe40003f24000 */
[----:B------:R-:W-:Y:S01]  /*04f0*/  PRMT R0, R5, 0x6540, R0 ;  /* 0x0000654005007816 */ /* 0x000fe20000000000 */
[----:B------:R-:W-:Y:S01]  /*0500*/  FADD R11, R11, 1 ;  /* 0x3f8000000b0b7421 */ /* 0x000fe20000000000 */
[----:B------:R-:W-:-:S04]  /*0510*/  FSEL R2, R6, 1, P1 ;  /* 0x3f80000006027808 */ /* 0x000fc80000800000 */
[----:B------:R-:W-:-:S04]  /*0520*/  FSETP.GT.AND P2, PT, R11, 8.50705917302346158658e+37, PT ;  /* 0x7e8000000b00780b */ /* 0x000fc80003f44000 */
[----:B------:R-:W-:Y:S01]  /*0530*/  FSEL R6, R6, 1, P2 ;  /* 0x3f80000006067808 */ /* 0x000fe20001000000 */
[----:B------:R-:W-:Y:S01]  /*0540*/  @P1 FMUL R3, R3, 0.25 ;  /* 0x3e80000003031820 */ /* 0x000fe20000400000 */
[----:B------:R-:W-:-:S05]  /*0550*/  ISETP.LT.AND P1, PT, R0, 0x200, !P0 ;  /* 0x000002000000780c */ /* 0x000fca0004721270 */
[----:B------:R-:W0:Y:S02]  /*0560*/  MUFU.RCP R3, R3 ;  /* 0x0000000300037308 */ /* 0x000e240000001000 */
[----:B------:R-:W-:-:S06]  /*0570*/  @P2 FMUL R11, R11, 0.25 ;  /* 0x3e8000000b0b2820 */ /* 0x000fcc0000400000 */
[----:B------:R-:W1:Y:S01]  /*0580*/  MUFU.RCP R11, R11 ;  /* 0x0000000b000b7308 */ /* 0x000e620000001000 */
[----:B0-----:R-:W-:-:S04]  /*0590*/  FMUL R2, R3, R2 ;  /* 0x0000000203027220 */ /* 0x001fc80000400000 */
[----:B------:R-:W-:Y:S01]  /*05a0*/  FMUL R12, R7, R2 ;  /* 0x00000002070c7220 */ /* 0x000fe20000400000 */
[----:B------:R-:W-:Y:S01]  /*05b0*/  SHF.R.S32.HI R7, RZ, 0x1f, R8 ;  /* 0x0000001fff077819 */ /* 0x000fe20000011408 */
[----:B------:R-:W0:Y:S01]  /*05c0*/  LDC.64 R2, c[0x0][0x238] ;  /* 0x00008e00ff027b82 */ /* 0x000e220000000a00 */
[----:B-1----:R-:W-:Y:S02]  /*05d0*/  FMUL R13, R11, R6 ;  /* 0x000000060b0d7220 */ /* 0x002fe40000400000 */
[----:B------:R-:W-:Y:S02]  /*05e0*/  LEA.HI R7, R7, R8, RZ, 0x4 ;  /* 0x0000000807077211 */ /* 0x000fe400078f20ff */
[----:B------:R-:W-:Y:S01]  /*05f0*/  LOP3.LUT R6, R0, 0x80, RZ, 0xfc, !PT ;  /* 0x0000008000067812 */ /* 0x000fe200078efcff */
[----:B------:R-:W-:Y:S01]  /*0600*/  FMUL R13, R4, R13 ;  /* 0x0000000d040d7220 */ /* 0x000fe20000400000 */
[C---:B------:R-:W-:Y:S02]  /*0610*/  SHF.L.U32 R4, R7.reuse, 0x9, RZ ;  /* 0x0000000907047819 */ /* 0x040fe400000006ff */
[----:B------:R-:W-:-:S02]  /*0620*/  LOP3.LUT R7, R7, 0xfffffff0, RZ, 0xc0, !PT ;  /* 0xfffffff007077812 */ /* 0x000fc400078ec0ff */
[----:B------:R-:W-:Y:S01]  /*0630*/  STS.64 [R9], R12 ;  /* 0x0000000c09007388 */ /* 0x000fe20000000a00 */
[----:B------:R-:W-:Y:S01]  /*0640*/  LOP3.LUT R4, R4, 0xffffe000, RZ, 0xc0, !PT ;  /* 0xffffe00004047812 */ /* 0x000fe200078ec0ff */
[----:B------:R-:W-:Y:S03]  /*0650*/  BAR.SYNC.DEFER_BLOCKING 0x0 ;  /* 0x0000000000007b1d */ /* 0x000fe60000010000 */
[----:B------:R-:W-:Y:S02]  /*0660*/  IADD3 R7, R4, R8, -R7 ;  /* 0x0000000804077210 */ /* 0x000fe40007ffe807 */
[----:B------:R-:W-:Y:S02]  /*0670*/  ISETP.LT.AND P0, PT, R6, 0x200, !P0 ;  /* 0x000002000600780c */ /* 0x000fe40004701270 */
[----:B------:R-:W-:-:S05]  /*0680*/  LEA R5, R0, R7, 0x4 ;  /* 0x0000000700057211 */ /* 0x000fca00078e20ff */
[----:B0-----:R-:W-:Y:S01]  /*0690*/  IMAD.WIDE R4, R5, 0x4, R2 ;  /* 0x0000000405047825 */ /* 0x001fe200078e0202 */
[----:B------:R-:W0:Y:S04]  /*06a0*/  LDS R11, [R10] ;  /* 0x000000000a0b7984 */ /* 0x000e280000000800 */
[----:B0-----:R0:W-:Y:S02]  /*06b0*/  @P1 STG.E desc[UR6][R4.64], R11 ;  /* 0x0000000b04001986 */ /* 0x0011e4000c101906 */
[----:B0-----:R-:W-:Y:S05]  /*06c0*/  @!P0 EXIT ;  /* 0x000000000000894d */ /* 0x001fea0003800000 */
[----:B0-----:R-:W0:Y:S01]  /*06d0*/  LDS R5, [R10+0x200] ;  /* 0x000200000a057984 */ /* 0x001e220000000800 */
[----:B------:R-:W-:-:S05]  /*06e0*/  LEA R7, R6, R7, 0x4 ;  /* 0x0000000706077211 */ /* 0x000fca00078e20ff */
[----:B------:R-:W-:-:S05]  /*06f0*/  IMAD.WIDE R2, R7, 0x4, R2 ;  /* 0x0000000407027825 */ /* 0x000fca00078e0202 */
[----:B0-----:R-:W-:Y:S01]  /*0700*/  STG.E desc[UR6][R2.64], R5 ;  /* 0x0000000502007986 */ /* 0x001fe2000c101906 */
[----:B------:R-:W-:Y:S05]  /*0710*/  EXIT ;  /* 0x000000000000794d */ /* 0x000fea0003800000 */
.L_x_0:
[----:B------:R-:W-:-:S00]  /*0720*/  BRA `(.L_x_0) ;  /* 0xfffffffc00fc7947 */ /* 0x000fc0000383ffff */
[----:B------:R-:W-:-:S00]  /*0730*/  NOP ;  /* 0x0000000000007918 */ /* 0x000fc00000000000 */
        /* <DEDUP_REMOVED lines=12> */
.L_x_1:


//--------------------- .nv.global.init           --------------------------
	.section	.nv.global.init,"aw",@progbits
.nv.global.init:
	.type		_$_str,@object
	.size		_$_str,(_$_str_$_2 - _$_str)
_$_str:
        /*0000*/ 	.byte	0x5f, 0x5f, 0x43, 0x55, 0x44, 0x41, 0x5f, 0x46, 0x54, 0x5a, 0x00
	.type		_$_str_$_2,@object
	.size		_$_str_$_2,(.L_1 - _$_str_$_2)
_$_str_$_2:
        /*000b*/ 	.byte	0x5f, 0x5f, 0x43, 0x55, 0x44, 0x41, 0x5f, 0x50, 0x52, 0x45, 0x43, 0x5f, 0x53, 0x51, 0x52, 0x54
        /*001b*/ 	.byte	0x00
.L_1:


//--------------------- .nv.shared.triton_poi_fused__native_batch_norm_legit_no_training_silu_31 --------------------------
	.section	.nv.shared.triton_poi_fused__native_batch_norm_legit_no_training_silu_31,"aw",@nobits
	.sectionflags	@""
	.align	16
	.zero		1024


//--------------------- .nv.constant0.triton_poi_fused__native_batch_norm_legit_no_training_silu_31 --------------------------
	.section	.nv.constant0.triton_poi_fused__native_batch_norm_legit_no_training_silu_31,"a",@progbits
	.sectionflags	@""
	.align	4
.nv.constant0.triton_poi_fused__native_batch_norm_legit_no_training_silu_31:
	.zero		584
